//
// Generated by NVIDIA NVVM Compiler
//
// Compiler Build ID: CL-36424714
// Cuda compilation tools, release 13.0, V13.0.88
// Based on NVVM 20.0.0
//

.version 9.0
.target sm_100
.address_size 64

	// .globl	_Z15prefetch_kernelILi8ELi64EEvPKfPf
// _ZZ14blockReduceSumIfET_S0_E6shared has been demoted

.visible .entry _Z15prefetch_kernelILi8ELi64EEvPKfPf(
	.param .u64 .ptr .align 1 _Z15prefetch_kernelILi8ELi64EEvPKfPf_param_0,
	.param .u64 .ptr .align 1 _Z15prefetch_kernelILi8ELi64EEvPKfPf_param_1
)
{
	.reg .pred 	%p<32>;
	.reg .b32 	%r<44>;
	.reg .b32 	%f<164>;
	.reg .b64 	%rd<14>;
	// demoted variable
	.shared .align 4 .b8 _ZZ14blockReduceSumIfET_S0_E6shared[128];
	ld.param.u64 	%rd5, [_Z15prefetch_kernelILi8ELi64EEvPKfPf_param_0];
	ld.param.u64 	%rd4, [_Z15prefetch_kernelILi8ELi64EEvPKfPf_param_1];
	cvta.to.global.u64 	%rd6, %rd5;
	mov.u32 	%r1, %ctaid.x;
	mov.u32 	%r2, %ntid.x;
	mov.u32 	%r3, %tid.x;
	mad.lo.s32 	%r8, %r1, %r2, %r3;
	shr.s32 	%r9, %r8, 31;
	shr.u32 	%r10, %r9, 29;
	add.s32 	%r11, %r8, %r10;
	and.b32  	%r12, %r11, -8;
	sub.s32 	%r13, %r8, %r12;
	shl.b32 	%r14, %r11, 8;
	and.b32  	%r15, %r14, -2048;
	mul.wide.s32 	%rd7, %r15, 4;
	add.s64 	%rd8, %rd6, %rd7;
	mul.wide.s32 	%rd9, %r13, 16;
	add.s64 	%rd13, %rd8, %rd9;
	mov.f32 	%f162, 0f00000000;
	mov.b32 	%r43, 0;
$L__BB0_1:
	ld.global.v4.f32 	{%f8, %f9, %f10, %f11}, [%rd13];
	abs.f32 	%f12, %f8;
	mul.f32 	%f13, %f12, 0f4038AA3B;
	ex2.approx.ftz.f32 	%f14, %f13;
	add.f32 	%f15, %f14, 0f3F800000;
	rcp.approx.ftz.f32 	%f16, %f15;
	fma.rn.f32 	%f17, %f16, 0fC0000000, 0f3F800000;
	setp.ge.f32 	%p1, %f12, 0f41102CB4;
	selp.f32 	%f18, 0f3F800000, %f17, %p1;
	copysign.f32 	%f19, %f8, %f18;
	mul.f32 	%f20, %f8, %f8;
	fma.rn.f32 	%f21, %f20, 0f3C80F082, 0fBD563CAE;
	fma.rn.f32 	%f22, %f21, %f20, 0f3E085941;
	fma.rn.f32 	%f23, %f22, %f20, 0fBEAAA9ED;
	fma.rn.f32 	%f24, %f23, %f20, 0f00000000;
	fma.rn.f32 	%f25, %f24, %f8, %f8;
	setp.ge.f32 	%p2, %f12, 0f3F19999A;
	selp.f32 	%f26, %f19, %f25, %p2;
	add.f32 	%f27, %f162, %f26;
	abs.f32 	%f28, %f9;
	mul.f32 	%f29, %f28, 0f4038AA3B;
	ex2.approx.ftz.f32 	%f30, %f29;
	add.f32 	%f31, %f30, 0f3F800000;
	rcp.approx.ftz.f32 	%f32, %f31;
	fma.rn.f32 	%f33, %f32, 0fC0000000, 0f3F800000;
	setp.ge.f32 	%p3, %f28, 0f41102CB4;
	selp.f32 	%f34, 0f3F800000, %f33, %p3;
	copysign.f32 	%f35, %f9, %f34;
	mul.f32 	%f36, %f9, %f9;
	fma.rn.f32 	%f37, %f36, 0f3C80F082, 0fBD563CAE;
	fma.rn.f32 	%f38, %f37, %f36, 0f3E085941;
	fma.rn.f32 	%f39, %f38, %f36, 0fBEAAA9ED;
	fma.rn.f32 	%f40, %f39, %f36, 0f00000000;
	fma.rn.f32 	%f41, %f40, %f9, %f9;
	setp.ge.f32 	%p4, %f28, 0f3F19999A;
	selp.f32 	%f42, %f35, %f41, %p4;
	add.f32 	%f43, %f27, %f42;
	abs.f32 	%f44, %f10;
	mul.f32 	%f45, %f44, 0f4038AA3B;
	ex2.approx.ftz.f32 	%f46, %f45;
	add.f32 	%f47, %f46, 0f3F800000;
	rcp.approx.ftz.f32 	%f48, %f47;
	fma.rn.f32 	%f49, %f48, 0fC0000000, 0f3F800000;
	setp.ge.f32 	%p5, %f44, 0f41102CB4;
	selp.f32 	%f50, 0f3F800000, %f49, %p5;
	copysign.f32 	%f51, %f10, %f50;
	mul.f32 	%f52, %f10, %f10;
	fma.rn.f32 	%f53, %f52, 0f3C80F082, 0fBD563CAE;
	fma.rn.f32 	%f54, %f53, %f52, 0f3E085941;
	fma.rn.f32 	%f55, %f54, %f52, 0fBEAAA9ED;
	fma.rn.f32 	%f56, %f55, %f52, 0f00000000;
	fma.rn.f32 	%f57, %f56, %f10, %f10;
	setp.ge.f32 	%p6, %f44, 0f3F19999A;
	selp.f32 	%f58, %f51, %f57, %p6;
	add.f32 	%f59, %f43, %f58;
	abs.f32 	%f60, %f11;
	mul.f32 	%f61, %f60, 0f4038AA3B;
	ex2.approx.ftz.f32 	%f62, %f61;
	add.f32 	%f63, %f62, 0f3F800000;
	rcp.approx.ftz.f32 	%f64, %f63;
	fma.rn.f32 	%f65, %f64, 0fC0000000, 0f3F800000;
	setp.ge.f32 	%p7, %f60, 0f41102CB4;
	selp.f32 	%f66, 0f3F800000, %f65, %p7;
	copysign.f32 	%f67, %f11, %f66;
	mul.f32 	%f68, %f11, %f11;
	fma.rn.f32 	%f69, %f68, 0f3C80F082, 0fBD563CAE;
	fma.rn.f32 	%f70, %f69, %f68, 0f3E085941;
	fma.rn.f32 	%f71, %f70, %f68, 0fBEAAA9ED;
	fma.rn.f32 	%f72, %f71, %f68, 0f00000000;
	fma.rn.f32 	%f73, %f72, %f11, %f11;
	setp.ge.f32 	%p8, %f60, 0f3F19999A;
	selp.f32 	%f74, %f67, %f73, %p8;
	add.f32 	%f75, %f59, %f74;
	ld.global.v4.f32 	{%f76, %f77, %f78, %f79}, [%rd13+128];
	abs.f32 	%f80, %f76;
	mul.f32 	%f81, %f80, 0f4038AA3B;
	ex2.approx.ftz.f32 	%f82, %f81;
	add.f32 	%f83, %f82, 0f3F800000;
	rcp.approx.ftz.f32 	%f84, %f83;
	fma.rn.f32 	%f85, %f84, 0fC0000000, 0f3F800000;
	setp.ge.f32 	%p9, %f80, 0f41102CB4;
	selp.f32 	%f86, 0f3F800000, %f85, %p9;
	copysign.f32 	%f87, %f76, %f86;
	mul.f32 	%f88, %f76, %f76;
	fma.rn.f32 	%f89, %f88, 0f3C80F082, 0fBD563CAE;
	fma.rn.f32 	%f90, %f89, %f88, 0f3E085941;
	fma.rn.f32 	%f91, %f90, %f88, 0fBEAAA9ED;
	fma.rn.f32 	%f92, %f91, %f88, 0f00000000;
	fma.rn.f32 	%f93, %f92, %f76, %f76;
	setp.ge.f32 	%p10, %f80, 0f3F19999A;
	selp.f32 	%f94, %f87, %f93, %p10;
	add.f32 	%f95, %f75, %f94;
	abs.f32 	%f96, %f77;
	mul.f32 	%f97, %f96, 0f4038AA3B;
	ex2.approx.ftz.f32 	%f98, %f97;
	add.f32 	%f99, %f98, 0f3F800000;
	rcp.approx.ftz.f32 	%f100, %f99;
	fma.rn.f32 	%f101, %f100, 0fC0000000, 0f3F800000;
	setp.ge.f32 	%p11, %f96, 0f41102CB4;
	selp.f32 	%f102, 0f3F800000, %f101, %p11;
	copysign.f32 	%f103, %f77, %f102;
	mul.f32 	%f104, %f77, %f77;
	fma.rn.f32 	%f105, %f104, 0f3C80F082, 0fBD563CAE;
	fma.rn.f32 	%f106, %f105, %f104, 0f3E085941;
	fma.rn.f32 	%f107, %f106, %f104, 0fBEAAA9ED;
	fma.rn.f32 	%f108, %f107, %f104, 0f00000000;
	fma.rn.f32 	%f109, %f108, %f77, %f77;
	setp.ge.f32 	%p12, %f96, 0f3F19999A;
	selp.f32 	%f110, %f103, %f109, %p12;
	add.f32 	%f111, %f95, %f110;
	abs.f32 	%f112, %f78;
	mul.f32 	%f113, %f112, 0f4038AA3B;
	ex2.approx.ftz.f32 	%f114, %f113;
	add.f32 	%f115, %f114, 0f3F800000;
	rcp.approx.ftz.f32 	%f116, %f115;
	fma.rn.f32 	%f117, %f116, 0fC0000000, 0f3F800000;
	setp.ge.f32 	%p13, %f112, 0f41102CB4;
	selp.f32 	%f118, 0f3F800000, %f117, %p13;
	copysign.f32 	%f119, %f78, %f118;
	mul.f32 	%f120, %f78, %f78;
	fma.rn.f32 	%f121, %f120, 0f3C80F082, 0fBD563CAE;
	fma.rn.f32 	%f122, %f121, %f120, 0f3E085941;
	fma.rn.f32 	%f123, %f122, %f120, 0fBEAAA9ED;
	fma.rn.f32 	%f124, %f123, %f120, 0f00000000;
	fma.rn.f32 	%f125, %f124, %f78, %f78;
	setp.ge.f32 	%p14, %f112, 0f3F19999A;
	selp.f32 	%f126, %f119, %f125, %p14;
	add.f32 	%f127, %f111, %f126;
	abs.f32 	%f128, %f79;
	mul.f32 	%f129, %f128, 0f4038AA3B;
	ex2.approx.ftz.f32 	%f130, %f129;
	add.f32 	%f131, %f130, 0f3F800000;
	rcp.approx.ftz.f32 	%f132, %f131;
	fma.rn.f32 	%f133, %f132, 0fC0000000, 0f3F800000;
	setp.ge.f32 	%p15, %f128, 0f41102CB4;
	selp.f32 	%f134, 0f3F800000, %f133, %p15;
	copysign.f32 	%f135, %f79, %f134;
	mul.f32 	%f136, %f79, %f79;
	fma.rn.f32 	%f137, %f136, 0f3C80F082, 0fBD563CAE;
	fma.rn.f32 	%f138, %f137, %f136, 0f3E085941;
	fma.rn.f32 	%f139, %f138, %f136, 0fBEAAA9ED;
	fma.rn.f32 	%f140, %f139, %f136, 0f00000000;
	fma.rn.f32 	%f141, %f140, %f79, %f79;
	setp.ge.f32 	%p16, %f128, 0f3F19999A;
	selp.f32 	%f142, %f135, %f141, %p16;
	add.f32 	%f162, %f127, %f142;
	add.s64 	%rd13, %rd13, 256;
	add.s32 	%r43, %r43, 2;
	setp.ne.s32 	%p17, %r43, 64;
	@%p17 bra 	$L__BB0_1;
	and.b32  	%r6, %r3, 31;
	mov.b32 	%r16, %f162;
	shfl.sync.bfly.b32	%r17|%p18, %r16, 16, 31, -1;
	mov.b32 	%f143, %r17;
	add.f32 	%f144, %f162, %f143;
	mov.b32 	%r18, %f144;
	shfl.sync.bfly.b32	%r19|%p19, %r18, 8, 31, -1;
	mov.b32 	%f145, %r19;
	add.f32 	%f146, %f144, %f145;
	mov.b32 	%r20, %f146;
	shfl.sync.bfly.b32	%r21|%p20, %r20, 4, 31, -1;
	mov.b32 	%f147, %r21;
	add.f32 	%f148, %f146, %f147;
	mov.b32 	%r22, %f148;
	shfl.sync.bfly.b32	%r23|%p21, %r22, 2, 31, -1;
	mov.b32 	%f149, %r23;
	add.f32 	%f150, %f148, %f149;
	mov.b32 	%r24, %f150;
	shfl.sync.bfly.b32	%r25|%p22, %r24, 1, 31, -1;
	mov.b32 	%f151, %r25;
	add.f32 	%f3, %f150, %f151;
	setp.ne.s32 	%p23, %r6, 0;
	@%p23 bra 	$L__BB0_4;
	shr.u32 	%r26, %r3, 3;
	mov.u32 	%r27, _ZZ14blockReduceSumIfET_S0_E6shared;
	add.s32 	%r28, %r27, %r26;
	st.shared.f32 	[%r28], %f3;
$L__BB0_4:
	bar.sync 	0;
	setp.gt.u32 	%p24, %r3, 31;
	@%p24 bra 	$L__BB0_9;
	shr.u32 	%r29, %r2, 5;
	setp.ge.u32 	%p25, %r3, %r29;
	mov.f32 	%f163, 0f00000000;
	@%p25 bra 	$L__BB0_7;
	shl.b32 	%r30, %r6, 2;
	mov.u32 	%r31, _ZZ14blockReduceSumIfET_S0_E6shared;
	add.s32 	%r32, %r31, %r30;
	ld.shared.f32 	%f163, [%r32];
$L__BB0_7:
	mov.b32 	%r33, %f163;
	shfl.sync.bfly.b32	%r34|%p26, %r33, 16, 31, -1;
	mov.b32 	%f153, %r34;
	add.f32 	%f154, %f163, %f153;
	mov.b32 	%r35, %f154;
	shfl.sync.bfly.b32	%r36|%p27, %r35, 8, 31, -1;
	mov.b32 	%f155, %r36;
	add.f32 	%f156, %f154, %f155;
	mov.b32 	%r37, %f156;
	shfl.sync.bfly.b32	%r38|%p28, %r37, 4, 31, -1;
	mov.b32 	%f157, %r38;
	add.f32 	%f158, %f156, %f157;
	mov.b32 	%r39, %f158;
	shfl.sync.bfly.b32	%r40|%p29, %r39, 2, 31, -1;
	mov.b32 	%f159, %r40;
	add.f32 	%f160, %f158, %f159;
	mov.b32 	%r41, %f160;
	shfl.sync.bfly.b32	%r42|%p30, %r41, 1, 31, -1;
	mov.b32 	%f161, %r42;
	add.f32 	%f6, %f160, %f161;
	setp.ne.s32 	%p31, %r3, 0;
	@%p31 bra 	$L__BB0_9;
	cvta.to.global.u64 	%rd10, %rd4;
	mul.wide.u32 	%rd11, %r1, 4;
	add.s64 	%rd12, %rd10, %rd11;
	st.global.f32 	[%rd12], %f6;
$L__BB0_9:
	ret;

}


// ===== COMPILED SASS (sm_100) =====

	.target	sm_100

	.elftype	@"ET_EXEC"


//--------------------- .note.nv.tkinfo           --------------------------
	.section	.note.nv.tkinfo,"",@"SHT_NOTE"
	.sectionflags	@"SHF_NOTE_NV_TKINFO"
	.tkinfo
        /*0018*/ 	.word	0x00000002
        /*0030*/ 	.string	""
        /*0030*/ 	.string	"ptxas"
        /*0030*/ 	.string	"Cuda compilation tools, release 13.0, V13.0.88"
        /*0030*/ 	.string	"Build cuda_13.0.r13.0/compiler.36424714_0"
        /*0030*/ 	.string	"-arch sm_100 -m 64 "



//--------------------- .note.nv.cuinfo           --------------------------
	.section	.note.nv.cuinfo,"",@"SHT_NOTE"
	.sectionflags	@"SHF_NOTE_NV_CUINFO"
        /*0018*/ 	.short	0x0002
        /*001a*/ 	.short	0x0064
        /*001c*/ 	.short	0x0082
	.zero		2


//--------------------- .nv.info                  --------------------------
	.section	.nv.info,"",@"SHT_CUDA_INFO"
	.align	4


	//----- nvinfo : EIATTR_REGCOUNT
	.align		4
        /*0000*/ 	.byte	0x04, 0x2f
        /*0002*/ 	.short	(.L_1 - .L_0)
	.align		4
.L_0:
        /*0004*/ 	.word	index@(_Z15prefetch_kernelILi8ELi64EEvPKfPf)
        /*0008*/ 	.word	0x00000020


	//----- nvinfo : EIATTR_FRAME_SIZE
	.align		4
.L_1:
        /*000c*/ 	.byte	0x04, 0x11
        /*000e*/ 	.short	(.L_3 - .L_2)
	.align		4
.L_2:
        /*0010*/ 	.word	index@(_Z15prefetch_kernelILi8ELi64EEvPKfPf)
        /*0014*/ 	.word	0x00000000


	//----- nvinfo : EIATTR_MIN_STACK_SIZE
	.align		4
.L_3:
        /*0018*/ 	.byte	0x04, 0x12
        /*001a*/ 	.short	(.L_5 - .L_4)
	.align		4
.L_4:
        /*001c*/ 	.word	index@(_Z15prefetch_kernelILi8ELi64EEvPKfPf)
        /*0020*/ 	.word	0x00000000
.L_5:


//--------------------- .nv.compat                --------------------------
	.section	.nv.compat,"",@"SHT_CUDA_COMPAT_INFO"
	.align	4
        /*0000*/ 	.byte	0x02, 0x09, 0x00, 0x00, 0x02, 0x02, 0x01, 0x00, 0x02, 0x05, 0x05, 0x00, 0x03, 0x07, 0x01, 0x01
        /*0010*/ 	.byte	0x02, 0x03, 0x00, 0x00, 0x02, 0x06, 0x01, 0x00, 0x04, 0x0b, 0x08, 0x00, 0x01, 0x00, 0x00, 0x00
        /*0020*/ 	.byte	0x00, 0x00, 0x00, 0x00


//--------------------- .nv.info._Z15prefetch_kernelILi8ELi64EEvPKfPf --------------------------
	.section	.nv.info._Z15prefetch_kernelILi8ELi64EEvPKfPf,"",@"SHT_CUDA_INFO"
	.sectionflags	@""
	.align	4


	//----- nvinfo : EIATTR_CUDA_API_VERSION
	.align		4
        /*0000*/ 	.byte	0x04, 0x37
        /*0002*/ 	.short	(.L_7 - .L_6)
.L_6:
        /*0004*/ 	.word	0x00000082


	//----- nvinfo : EIATTR_KPARAM_INFO
	.align		4
.L_7:
        /*0008*/ 	.byte	0x04, 0x17
        /*000a*/ 	.short	(.L_9 - .L_8)
.L_8:
        /*000c*/ 	.word	0x00000000
        /*0010*/ 	.short	0x0001
        /*0012*/ 	.short	0x0008
        /*0014*/ 	.byte	0x00, 0xf5, 0x21, 0x00


	//----- nvinfo : EIATTR_KPARAM_INFO
	.align		4
.L_9:
        /*0018*/ 	.byte	0x04, 0x17
        /*001a*/ 	.short	(.L_11 - .L_10)
.L_10:
        /*001c*/ 	.word	0x00000000
        /*0020*/ 	.short	0x0000
        /*0022*/ 	.short	0x0000
        /*0024*/ 	.byte	0x00, 0xf5, 0x21, 0x00


	//----- nvinfo : EIATTR_SPARSE_MMA_MASK
	.align		4
.L_11:
        /*0028*/ 	.byte	0x03, 0x50
        /*002a*/ 	.short	0x0000


	//----- nvinfo : EIATTR_MAXREG_COUNT
	.align		4
        /*002c*/ 	.byte	0x03, 0x1b
        /*002e*/ 	.short	0x00ff


	//----- nvinfo : EIATTR_NUM_BARRIERS
	.align		4
        /*0030*/ 	.byte	0x02, 0x4c
        /*0032*/ 	.byte	0x01
	.zero		1


	//----- nvinfo : EIATTR_MERCURY_ISA_VERSION
	.align		4
        /*0034*/ 	.byte	0x03, 0x5f
        /*0036*/ 	.short	0x0101


	//----- nvinfo : EIATTR_COOP_GROUP_MASK_REGIDS
	.align		4
        /*0038*/ 	.byte	0x04, 0x29
        /*003a*/ 	.short	(.L_13 - .L_12)


	//   ....[0]....
.L_12:
        /*003c*/ 	.word	0xffffffff


	//   ....[1]....
        /*0040*/ 	.word	0xffffffff


	//   ....[2]....
        /*0044*/ 	.word	0xffffffff


	//   ....[3]....
        /*0048*/ 	.word	0xffffffff


	//   ....[4]....
        /*004c*/ 	.word	0xffffffff


	//   ....[5]....
        /*0050*/ 	.word	0xffffffff


	//   ....[6]....
        /*0054*/ 	.word	0xffffffff


	//   ....[7]....
        /*0058*/ 	.word	0xffffffff


	//   ....[8]....
        /*005c*/ 	.word	0xffffffff


	//   ....[9]....
        /*0060*/ 	.word	0xffffffff


	//----- nvinfo : EIATTR_COOP_GROUP_INSTR_OFFSETS
	.align		4
.L_13:
        /*0064*/ 	.byte	0x04, 0x28
        /*0066*/ 	.short	(.L_15 - .L_14)


	//   ....[0]....
.L_14:
        /*0068*/ 	.word	0x000009c0


	//   ....[1]....
        /*006c*/ 	.word	0x000009f0


	//   ....[2]....
        /*0070*/ 	.word	0x00000a20


	//   ....[3]....
        /*0074*/ 	.word	0x00000a60


	//   ....[4]....
        /*0078*/ 	.word	0x00000aa0


	//   ....[5]....
        /*007c*/ 	.word	0x00000b80


	//   ....[6]....
        /*0080*/ 	.word	0x00000ba0


	//   ....[7]....
        /*0084*/ 	.word	0x00000bc0


	//   ....[8]....
        /*0088*/ 	.word	0x00000be0


	//   ....[9]....
        /*008c*/ 	.word	0x00000c00


	//----- nvinfo : EIATTR_VRC_CTA_INIT_COUNT
	.align		4
.L_15:
        /*0090*/ 	.byte	0x02, 0x4a
	.zero		1
	.zero		1


	//----- nvinfo : EIATTR_EXIT_INSTR_OFFSETS
	.align		4
        /*0094*/ 	.byte	0x04, 0x1c
        /*0096*/ 	.short	(.L_17 - .L_16)


	//   ....[0]....
.L_16:
        /*0098*/ 	.word	0x00000ae0


	//   ....[1]....
        /*009c*/ 	.word	0x00000c10


	//   ....[2]....
        /*00a0*/ 	.word	0x00000c60


	//----- nvinfo : EIATTR_CBANK_PARAM_SIZE
	.align		4
.L_17:
        /*00a4*/ 	.byte	0x03, 0x19
        /*00a6*/ 	.short	0x0010


	//----- nvinfo : EIATTR_PARAM_CBANK
	.align		4
        /*00a8*/ 	.byte	0x04, 0x0a
        /*00aa*/ 	.short	(.L_19 - .L_18)
	.align		4
.L_18:
        /*00ac*/ 	.word	index@(.nv.constant0._Z15prefetch_kernelILi8ELi64EEvPKfPf)
        /*00b0*/ 	.short	0x0380
        /*00b2*/ 	.short	0x0010


	//----- nvinfo : EIATTR_SW_WAR
	.align		4
.L_19:
        /*00b4*/ 	.byte	0x04, 0x36
        /*00b6*/ 	.short	(.L_21 - .L_20)
.L_20:
        /*00b8*/ 	.word	0x00000008
.L_21:


//--------------------- .nv.callgraph             --------------------------
	.section	.nv.callgraph,"",@"SHT_CUDA_CALLGRAPH"
	.align	4
	.sectionentsize	8
	.align		4
        /*0000*/ 	.word	0x00000000
	.align		4
        /*0004*/ 	.word	0xffffffff
	.align		4
        /*0008*/ 	.word	0x00000000
	.align		4
        /*000c*/ 	.word	0xfffffffe
	.align		4
        /*0010*/ 	.word	0x00000000
	.align		4
        /*0014*/ 	.word	0xfffffffd
	.align		4
        /*0018*/ 	.word	0x00000000
	.align		4
        /*001c*/ 	.word	0xfffffffc


//--------------------- .text._Z15prefetch_kernelILi8ELi64EEvPKfPf --------------------------
	.section	.text._Z15prefetch_kernelILi8ELi64EEvPKfPf,"ax",@progbits
	.align	128
        .global         _Z15prefetch_kernelILi8ELi64EEvPKfPf
        .type           _Z15prefetch_kernelILi8ELi64EEvPKfPf,@function
        .size           _Z15prefetch_kernelILi8ELi64EEvPKfPf,(.L_x_2 - _Z15prefetch_kernelILi8ELi64EEvPKfPf)
        .other          _Z15prefetch_kernelILi8ELi64EEvPKfPf,@"STO_CUDA_ENTRY STV_DEFAULT"
_Z15prefetch_kernelILi8ELi64EEvPKfPf:
.text._Z15prefetch_kernelILi8ELi64EEvPKfPf:
[----:B------:R-:W-:Y:S01]  /*0000*/  LDC R1, c[0x0][0x37c] ;  /* 0x0000df00ff017b82 */ /* 0x000fe20000000800 */
[----:B------:R-:W0:Y:S01]  /*0010*/  S2R R14, SR_CTAID.X ;  /* 0x00000000000e7919 */ /* 0x000e220000002500 */
[----:B------:R-:W0:Y:S06]  /*0020*/  LDCU UR5, c[0x0][0x360] ;  /* 0x00006c00ff0577ac */ /* 0x000e2c0008000800 */
[----:B------:R-:W1:Y:S01]  /*0030*/  LDC.64 R2, c[0x0][0x380] ;  /* 0x0000e000ff027b82 */ /* 0x000e620000000a00 */
[----:B------:R-:W0:Y:S01]  /*0040*/  S2R R15, SR_TID.X ;  /* 0x00000000000f7919 */ /* 0x000e220000002100 */
[----:B------:R-:W2:Y:S01]  /*0050*/  LDCU.64 UR6, c[0x0][0x358] ;  /* 0x00006b00ff0677ac */ /* 0x000ea20008000a00 */
[----:B------:R-:W-:Y:S01]  /*0060*/  UMOV UR4, URZ ;  /* 0x000000ff00047c82 */ /* 0x000fe20008000000 */
[----:B0-----:R-:W-:-:S05]  /*0070*/  IMAD R0, R14, UR5, R15 ;  /* 0x000000050e007c24 */ /* 0x001fca000f8e020f */
[----:B------:R-:W-:-:S04]  /*0080*/  SHF.R.S32.HI R5, RZ, 0x1f, R0 ;  /* 0x0000001fff057819 */ /* 0x000fc80000011400 */
[----:B------:R-:W-:-:S04]  /*0090*/  LEA.HI R5, R5, R0, RZ, 0x3 ;  /* 0x0000000005057211 */ /* 0x000fc800078f18ff */
[C---:B------:R-:W-:Y:S02]  /*00a0*/  SHF.L.U32 R4, R5.reuse, 0x8, RZ ;  /* 0x0000000805047819 */ /* 0x040fe400000006ff */
[----:B------:R-:W-:Y:S02]  /*00b0*/  LOP3.LUT R5, R5, 0xfffffff8, RZ, 0xc0, !PT ;  /* 0xfffffff805057812 */ /* 0x000fe400078ec0ff */
[----:B------:R-:W-:Y:S02]  /*00c0*/  LOP3.LUT R7, R4, 0xfffff800, RZ, 0xc0, !PT ;  /* 0xfffff80004077812 */ /* 0x000fe400078ec0ff */
[----:B------:R-:W-:-:S03]  /*00d0*/  IADD3 R5, PT, PT, R0, -R5, RZ ;  /* 0x8000000500057210 */ /* 0x000fc60007ffe0ff */
[----:B-1----:R-:W-:-:S04]  /*00e0*/  IMAD.WIDE R2, R7, 0x4, R2 ;  /* 0x0000000407027825 */ /* 0x002fc800078e0202 */
[----:B------:R-:W-:-:S03]  /*00f0*/  IMAD.WIDE R2, R5, 0x10, R2 ;  /* 0x0000001005027825 */ /* 0x000fc600078e0202 */
[----:B------:R-:W-:Y:S01]  /*0100*/  MOV R12, R2 ;  /* 0x00000002000c7202 */ /* 0x000fe20000000f00 */
[----:B------:R-:W-:Y:S01]  /*0110*/  HFMA2 R2, -RZ, RZ, 0, 0 ;  /* 0x00000000ff027431 */ /* 0x000fe200000001ff */
[----:B--2---:R-:W-:-:S07]  /*0120*/  MOV R13, R3 ;  /* 0x00000003000d7202 */ /* 0x004fce0000000f00 */
.L_x_0:
[----:B------:R-:W2:Y:S04]  /*0130*/  LDG.E.128 R8, desc[UR6][R12.64] ;  /* 0x000000060c087981 */ /* 0x000ea8000c1e1d00 */
[----:B------:R-:W3:Y:S01]  /*0140*/  LDG.E.128 R4, desc[UR6][R12.64+0x80] ;  /* 0x000080060c047981 */ /* 0x000ee2000c1e1d00 */
[----:B------:R-:W-:Y:S01]  /*0150*/  MOV R17, 0x3c80f082 ;  /* 0x3c80f08200117802 */ /* 0x000fe20000000f00 */
[----:B------:R-:W-:-:S04]  /*0160*/  UIADD3 UR4, UPT, UPT, UR4, 0x2, URZ ;  /* 0x0000000204047890 */ /* 0x000fc8000fffe0ff */
[----:B------:R-:W-:Y:S01]  /*0170*/  UISETP.NE.AND UP0, UPT, UR4, 0x40, UPT ;  /* 0x000000400400788c */ /* 0x000fe2000bf05270 */
[----:B--2---:R-:W-:Y:S01]  /*0180*/  FMUL R0, |R8|, 2.8853900432586669922 ;  /* 0x4038aa3b08007820 */ /* 0x004fe20000400200 */
[----:B------:R-:W-:Y:S01]  /*0190*/  FMUL R16, |R9|, 2.8853900432586669922 ;  /* 0x4038aa3b09107820 */ /* 0x000fe20000400200 */
[----:B------:R-:W-:Y:S01]  /*01a0*/  FMUL R20, |R11|, 2.8853900432586669922 ;  /* 0x4038aa3b0b147820 */ /* 0x000fe20000400200 */
[----:B------:R-:W-:Y:S01]  /*01b0*/  FMUL R22, |R10|, 2.8853900432586669922 ;  /* 0x4038aa3b0a167820 */ /* 0x000fe20000400200 */
[----:B------:R-:W-:Y:S01]  /*01c0*/  FMUL R23, R9, R9 ;  /* 0x0000000909177220 */ /* 0x000fe20000400000 */
[----:B------:R0:W1:Y:S01]  /*01d0*/  MUFU.EX2 R21, R16 ;  /* 0x0000001000157308 */ /* 0x0000620000000800 */
[----:B------:R-:W-:Y:S01]  /*01e0*/  FSETP.GE.AND P1, PT, |R8|, 0.60000002384185791016, PT ;  /* 0x3f19999a0800780b */ /* 0x000fe20003f26200 */
[----:B------:R-:W-:Y:S01]  /*01f0*/  FMUL R24, R10, R10 ;  /* 0x0000000a0a187220 */ /* 0x000fe20000400000 */
[----:B------:R-:W-:Y:S01]  /*0200*/  FSETP.GE.AND P0, PT, |R8|, 9.010913848876953125, PT ;  /* 0x41102cb40800780b */ /* 0x000fe20003f06200 */
[----:B---3--:R-:W-:Y:S01]  /*0210*/  FMUL R26, |R5|, 2.8853900432586669922 ;  /* 0x4038aa3b051a7820 */ /* 0x008fe20000400200 */
[----:B------:R-:W-:Y:S01]  /*0220*/  FMUL R18, |R4|, 2.8853900432586669922 ;  /* 0x4038aa3b04127820 */ /* 0x000fe20000400200 */
[----:B------:R-:W-:Y:S01]  /*0230*/  FFMA R27, R24, R17, -0.052303962409496307373 ;  /* 0xbd563cae181b7423 */ /* 0x000fe20000000011 */
[----:B------:R-:W-:Y:S01]  /*0240*/  FMUL R28, |R6|, 2.8853900432586669922 ;  /* 0x4038aa3b061c7820 */ /* 0x000fe20000400200 */
[----:B------:R-:W2:Y:S01]  /*0250*/  MUFU.EX2 R0, R0 ;  /* 0x0000000000007308 */ /* 0x000ea20000000800 */
[----:B0-----:R-:W-:Y:S01]  /*0260*/  MOV R16, 0x3f800000 ;  /* 0x3f80000000107802 */ /* 0x001fe20000000f00 */
[----:B------:R-:W-:Y:S01]  /*0270*/  FFMA R29, R24, R27, 0.1331529766321182251 ;  /* 0x3e085941181d7423 */ /* 0x000fe2000000001b */
[----:B------:R-:W-:-:S02]  /*0280*/  FSETP.GE.AND P3, PT, |R11|, 0.60000002384185791016, PT ;  /* 0x3f19999a0b00780b */ /* 0x000fc40003f66200 */
[----:B------:R-:W-:Y:S02]  /*0290*/  FSETP.GE.AND P2, PT, |R11|, 9.010913848876953125, PT ;  /* 0x41102cb40b00780b */ /* 0x000fe40003f46200 */
[----:B------:R-:W-:Y:S01]  /*02a0*/  FSETP.GE.AND P5, PT, |R4|, 9.010913848876953125, PT ;  /* 0x41102cb40400780b */ /* 0x000fe20003fa6200 */
[----:B------:R-:W-:Y:S01]  /*02b0*/  MUFU.EX2 R20, R20 ;  /* 0x0000001400147308 */ /* 0x000fe20000000800 */
[----:B-1----:R-:W-:Y:S01]  /*02c0*/  FADD R21, R21, 1 ;  /* 0x3f80000015157421 */ /* 0x002fe20000000000 */
[----:B------:R-:W-:-:S06]  /*02d0*/  FSETP.GE.AND P4, PT, |R6|, 0.60000002384185791016, PT ;  /* 0x3f19999a0600780b */ /* 0x000fcc0003f86200 */
[----:B------:R-:W-:Y:S01]  /*02e0*/  MUFU.EX2 R22, R22 ;  /* 0x0000001600167308 */ /* 0x000fe20000000800 */
[----:B--2---:R-:W-:Y:S01]  /*02f0*/  FADD R3, R0, 1 ;  /* 0x3f80000000037421 */ /* 0x004fe20000000000 */
[----:B------:R-:W-:-:S04]  /*0300*/  FMUL R0, R8, R8 ;  /* 0x0000000808007220 */ /* 0x000fc80000400000 */
[C---:B------:R-:W-:Y:S02]  /*0310*/  FFMA R19, R0.reuse, R17, -0.052303962409496307373 ;  /* 0xbd563cae00137423 */ /* 0x040fe40000000011 */
[----:B------:R-:W0:Y:S02]  /*0320*/  MUFU.RCP R3, R3 ;  /* 0x0000000300037308 */ /* 0x000e240000001000 */
[----:B------:R-:W-:-:S04]  /*0330*/  FFMA R19, R0, R19, 0.1331529766321182251 ;  /* 0x3e08594100137423 */ /* 0x000fc80000000013 */
[C---:B------:R-:W-:Y:S02]  /*0340*/  FFMA R19, R0.reuse, R19, -0.33332768082618713379 ;  /* 0xbeaaa9ed00137423 */ /* 0x040fe40000000013 */
[----:B------:R-:W1:Y:S02]  /*0350*/  MUFU.RCP R21, R21 ;  /* 0x0000001500157308 */ /* 0x000e640000001000 */
[----:B------:R-:W-:Y:S01]  /*0360*/  FFMA R25, R0, R19, RZ ;  /* 0x0000001300197223 */ /* 0x000fe200000000ff */
[----:B------:R-:W-:-:S04]  /*0370*/  FFMA R0, R23, R17, -0.052303962409496307373 ;  /* 0xbd563cae17007423 */ /* 0x000fc80000000011 */
[----:B------:R-:W-:Y:S01]  /*0380*/  FFMA R0, R23, R0, 0.1331529766321182251 ;  /* 0x3e08594117007423 */ /* 0x000fe20000000000 */
[----:B------:R2:W3:Y:S01]  /*0390*/  MUFU.EX2 R19, R26 ;  /* 0x0000001a00137308 */ /* 0x0004e20000000800 */
[----:B0-----:R-:W-:Y:S02]  /*03a0*/  FFMA R3, R3, -2, R16 ;  /* 0xc000000003037823 */ /* 0x001fe40000000010 */
[----:B------:R-:W-:-:S03]  /*03b0*/  FFMA R0, R23, R0, -0.33332768082618713379 ;  /* 0xbeaaa9ed17007423 */ /* 0x000fc60000000000 */
[----:B------:R-:W-:Y:S02]  /*03c0*/  FSEL R3, R3, 1, !P0 ;  /* 0x3f80000003037808 */ /* 0x000fe40004000000 */
[----:B------:R-:W-:Y:S01]  /*03d0*/  MUFU.EX2 R18, R18 ;  /* 0x0000001200127308 */ /* 0x000fe20000000800 */
[----:B--2---:R-:W-:Y:S01]  /*03e0*/  FADD R26, R20, 1 ;  /* 0x3f800000141a7421 */ /* 0x004fe20000000000 */
[--C-:B------:R-:W-:Y:S01]  /*03f0*/  LOP3.LUT R3, R3, 0x80000000, R8.reuse, 0xb8, !PT ;  /* 0x8000000003037812 */ /* 0x100fe200078eb808 */
[----:B------:R-:W-:Y:S01]  /*0400*/  @!P1 FFMA R3, R8, R25, R8 ;  /* 0x0000001908039223 */ /* 0x000fe20000000008 */
[----:B------:R-:W-:Y:S01]  /*0410*/  FADD R25, R22, 1 ;  /* 0x3f80000016197421 */ /* 0x000fe20000000000 */
[----:B------:R-:W-:Y:S01]  /*0420*/  FFMA R22, R23, R0, RZ ;  /* 0x0000000017167223 */ /* 0x000fe200000000ff */
[----:B------:R-:W-:Y:S01]  /*0430*/  FFMA R0, R24, R29, -0.33332768082618713379 ;  /* 0xbeaaa9ed18007423 */ /* 0x000fe2000000001d */
[----:B-1----:R-:W-:Y:S01]  /*0440*/  FFMA R21, R21, -2, R16 ;  /* 0xc000000015157823 */ /* 0x002fe20000000010 */
[----:B------:R-:W0:Y:S01]  /*0450*/  MUFU.RCP R27, R26 ;  /* 0x0000001a001b7308 */ /* 0x000e220000001000 */
[----:B------:R-:W-:Y:S01]  /*0460*/  FSETP.GE.AND P0, PT, |R9|, 9.010913848876953125, PT ;  /* 0x41102cb40900780b */ /* 0x000fe20003f06200 */
[----:B---3--:R-:W-:Y:S01]  /*0470*/  FADD R19, R19, 1 ;  /* 0x3f80000013137421 */ /* 0x008fe20000000000 */
[----:B------:R-:W-:-:S02]  /*0480*/  FSETP.GE.AND P1, PT, |R9|, 0.60000002384185791016, PT ;  /* 0x3f19999a0900780b */ /* 0x000fc40003f26200 */
[----:B------:R-:W-:Y:S01]  /*0490*/  FSEL R20, R21, 1, !P0 ;  /* 0x3f80000015147808 */ /* 0x000fe20004000000 */
[----:B------:R-:W-:Y:S01]  /*04a0*/  FMUL R21, |R7|, 2.8853900432586669922 ;  /* 0x4038aa3b07157820 */ /* 0x000fe20000400200 */
[----:B------:R-:W-:Y:S01]  /*04b0*/  FSETP.GE.AND P0, PT, |R10|, 9.010913848876953125, PT ;  /* 0x41102cb40a00780b */ /* 0x000fe20003f06200 */
[----:B------:R1:W2:Y:S01]  /*04c0*/  MUFU.RCP R23, R25 ;  /* 0x0000001900177308 */ /* 0x0002a20000001000 */
[----:B------:R-:W-:-:S07]  /*04d0*/  LOP3.LUT R20, R20, 0x80000000, R9, 0xb8, !PT ;  /* 0x8000000014147812 */ /* 0x000fce00078eb809 */
[----:B------:R-:W3:Y:S01]  /*04e0*/  MUFU.EX2 R8, R28 ;  /* 0x0000001c00087308 */ /* 0x000ee20000000800 */
[----:B-1----:R-:W-:Y:S01]  /*04f0*/  FFMA R25, R24, R0, RZ ;  /* 0x0000000018197223 */ /* 0x002fe200000000ff */
[----:B------:R-:W-:Y:S01]  /*0500*/  FMUL R0, R11, R11 ;  /* 0x0000000b0b007220 */ /* 0x000fe20000400000 */
[--C-:B0-----:R-:W-:Y:S01]  /*0510*/  FFMA R27, R27, -2, R16.reuse ;  /* 0xc00000001b1b7823 */ /* 0x101fe20000000010 */
[----:B------:R-:W-:Y:S01]  /*0520*/  @!P1 FFMA R20, R9, R22, R9 ;  /* 0x0000001609149223 */ /* 0x000fe20000000009 */
[----:B------:R-:W-:Y:S01]  /*0530*/  FADD R9, R18, 1 ;  /* 0x3f80000012097421 */ /* 0x000fe20000000000 */
[----:B------:R-:W-:Y:S01]  /*0540*/  FFMA R29, R0, R17, -0.052303962409496307373 ;  /* 0xbd563cae001d7423 */ /* 0x000fe20000000011 */
[----:B------:R-:W-:Y:S01]  /*0550*/  FSETP.GE.AND P1, PT, |R10|, 0.60000002384185791016, PT ;  /* 0x3f19999a0a00780b */ /* 0x000fe20003f26200 */
[----:B------:R-:W0:Y:S01]  /*0560*/  MUFU.EX2 R21, R21 ;  /* 0x0000001500157308 */ /* 0x000e220000000800 */
[----:B--2---:R-:W-:Y:S01]  /*0570*/  FFMA R23, R23, -2, R16 ;  /* 0xc000000017177823 */ /* 0x004fe20000000010 */
[----:B------:R-:W-:Y:S01]  /*0580*/  FFMA R29, R0, R29, 0.1331529766321182251 ;  /* 0x3e085941001d7423 */ /* 0x000fe2000000001d */
[----:B------:R-:W-:-:S02]  /*0590*/  FSEL R18, R27, 1, !P2 ;  /* 0x3f8000001b127808 */ /* 0x000fc40005000000 */
[----:B------:R-:W-:Y:S01]  /*05a0*/  FSETP.GE.AND P2, PT, |R5|, 0.60000002384185791016, PT ;  /* 0x3f19999a0500780b */ /* 0x000fe20003f46200 */
[----:B------:R-:W-:Y:S01]  /*05b0*/  FFMA R29, R0, R29, -0.33332768082618713379 ;  /* 0xbeaaa9ed001d7423 */ /* 0x000fe2000000001d */
[----:B------:R-:W-:Y:S01]  /*05c0*/  FSEL R23, R23, 1, !P0 ;  /* 0x3f80000017177808 */ /* 0x000fe20004000000 */
[----:B------:R-:W1:Y:S01]  /*05d0*/  MUFU.RCP R9, R9 ;  /* 0x0000000900097308 */ /* 0x000e620000001000 */
[--C-:B------:R-:W-:Y:S01]  /*05e0*/  LOP3.LUT R18, R18, 0x80000000, R11.reuse, 0xb8, !PT ;  /* 0x8000000012127812 */ /* 0x100fe200078eb80b */
[----:B------:R-:W-:Y:S01]  /*05f0*/  FFMA R0, R0, R29, RZ ;  /* 0x0000001d00007223 */ /* 0x000fe200000000ff */
[----:B------:R-:W-:Y:S01]  /*0600*/  LOP3.LUT R22, R23, 0x80000000, R10, 0xb8, !PT ;  /* 0x8000000017167812 */ /* 0x000fe200078eb80a */
[----:B---3--:R-:W-:Y:S01]  /*0610*/  FADD R24, R8, 1 ;  /* 0x3f80000008187421 */ /* 0x008fe20000000000 */
[----:B------:R-:W-:Y:S01]  /*0620*/  FADD R23, R3, R2 ;  /* 0x0000000203177221 */ /* 0x000fe20000000000 */
[----:B------:R-:W-:Y:S01]  /*0630*/  @!P3 FFMA R18, R11, R0, R11 ;  /* 0x000000000b12b223 */ /* 0x000fe2000000000b */
[----:B------:R-:W-:Y:S01]  /*0640*/  FMUL R0, R6, R6 ;  /* 0x0000000606007220 */ /* 0x000fe20000400000 */
[----:B------:R-:W2:Y:S01]  /*0650*/  MUFU.RCP R19, R19 ;  /* 0x0000001300137308 */ /* 0x000ea20000001000 */
[----:B0-----:R-:W-:Y:S01]  /*0660*/  FADD R21, R21, 1 ;  /* 0x3f80000015157421 */ /* 0x001fe20000000000 */
[----:B------:R-:W-:Y:S01]  /*0670*/  FMUL R3, R4, R4 ;  /* 0x0000000404037220 */ /* 0x000fe20000400000 */
[----:B------:R-:W-:Y:S01]  /*0680*/  FFMA R27, R0, R17, -0.052303962409496307373 ;  /* 0xbd563cae001b7423 */ /* 0x000fe20000000011 */
[----:B------:R-:W-:Y:S01]  /*0690*/  @!P1 FFMA R22, R10, R25, R10 ;  /* 0x000000190a169223 */ /* 0x000fe2000000000a */
[----:B------:R-:W-:Y:S01]  /*06a0*/  FADD R23, R23, R20 ;  /* 0x0000001417177221 */ /* 0x000fe20000000000 */
[----:B------:R-:W-:Y:S01]  /*06b0*/  FMUL R2, R5, R5 ;  /* 0x0000000505027220 */ /* 0x000fe20000400000 */
[C---:B------:R-:W-:Y:S01]  /*06c0*/  FFMA R27, R0.reuse, R27, 0.1331529766321182251 ;  /* 0x3e085941001b7423 */ /* 0x040fe2000000001b */
[----:B------:R-:W0:Y:S01]  /*06d0*/  MUFU.RCP R11, R24 ;  /* 0x00000018000b7308 */ /* 0x000e220000001000 */
[----:B------:R-:W-:Y:S01]  /*06e0*/  FFMA R8, R3, R17, -0.052303962409496307373 ;  /* 0xbd563cae03087423 */ /* 0x000fe20000000011 */
[----:B------:R-:W-:Y:S01]  /*06f0*/  FADD R23, R23, R22 ;  /* 0x0000001617177221 */ /* 0x000fe20000000000 */
[----:B------:R-:W-:Y:S01]  /*0700*/  FFMA R27, R0, R27, -0.33332768082618713379 ;  /* 0xbeaaa9ed001b7423 */ /* 0x000fe2000000001b */
[----:B------:R-:W-:Y:S01]  /*0710*/  FSETP.GE.AND P0, PT, |R4|, 0.60000002384185791016, PT ;  /* 0x3f19999a0400780b */ /* 0x000fe20003f06200 */
[----:B------:R-:W-:Y:S01]  /*0720*/  FFMA R25, R2, R17, -0.052303962409496307373 ;  /* 0xbd563cae02197423 */ /* 0x000fe20000000011 */
[----:B------:R-:W-:Y:S01]  /*0730*/  FFMA R8, R3, R8, 0.1331529766321182251 ;  /* 0x3e08594103087423 */ /* 0x000fe20000000008 */
[----:B------:R-:W-:Y:S01]  /*0740*/  FADD R18, R23, R18 ;  /* 0x0000001217127221 */ /* 0x000fe20000000000 */
[----:B------:R-:W3:Y:S01]  /*0750*/  MUFU.RCP R21, R21 ;  /* 0x0000001500157308 */ /* 0x000ee20000001000 */
[--C-:B-1----:R-:W-:Y:S01]  /*0760*/  FFMA R9, R9, -2, R16.reuse ;  /* 0xc000000009097823 */ /* 0x102fe20000000010 */
[----:B------:R-:W-:Y:S01]  /*0770*/  FFMA R23, R0, R27, RZ ;  /* 0x0000001b00177223 */ /* 0x000fe200000000ff */
[C---:B------:R-:W-:Y:S01]  /*0780*/  FFMA R25, R2.reuse, R25, 0.1331529766321182251 ;  /* 0x3e08594102197423 */ /* 0x040fe20000000019 */
[----:B------:R-:W-:Y:S01]  /*0790*/  FFMA R8, R3, R8, -0.33332768082618713379 ;  /* 0xbeaaa9ed03087423 */ /* 0x000fe20000000008 */
[----:B------:R-:W-:Y:S01]  /*07a0*/  FMUL R0, R7, R7 ;  /* 0x0000000707007220 */ /* 0x000fe20000400000 */
[--C-:B--2---:R-:W-:Y:S01]  /*07b0*/  FFMA R19, R19, -2, R16.reuse ;  /* 0xc000000013137823 */ /* 0x104fe20000000010 */
[----:B------:R-:W-:Y:S01]  /*07c0*/  FSETP.GE.AND P1, PT, |R5|, 9.010913848876953125, PT ;  /* 0x41102cb40500780b */ /* 0x000fe20003f26200 */
[----:B------:R-:W-:Y:S01]  /*07d0*/  FFMA R25, R2, R25, -0.33332768082618713379 ;  /* 0xbeaaa9ed02197423 */ /* 0x000fe20000000019 */
[----:B------:R-:W-:Y:S01]  /*07e0*/  FSEL R9, R9, 1, !P5 ;  /* 0x3f80000009097808 */ /* 0x000fe20006800000 */
[----:B------:R-:W-:Y:S01]  /*07f0*/  FFMA R3, R3, R8, RZ ;  /* 0x0000000803037223 */ /* 0x000fe200000000ff */
[----:B------:R-:W-:Y:S01]  /*0800*/  FFMA R17, R0, R17, -0.052303962409496307373 ;  /* 0xbd563cae00117423 */ /* 0x000fe20000000011 */
[----:B0-----:R-:W-:Y:S01]  /*0810*/  FFMA R11, R11, -2, R16 ;  /* 0xc00000000b0b7823 */ /* 0x001fe20000000010 */
[----:B------:R-:W-:Y:S01]  /*0820*/  FSEL R8, R19, 1, !P1 ;  /* 0x3f80000013087808 */ /* 0x000fe20004800000 */
[----:B------:R-:W-:Y:S01]  /*0830*/  FFMA R2, R2, R25, RZ ;  /* 0x0000001902027223 */ /* 0x000fe200000000ff */
[----:B------:R-:W-:Y:S01]  /*0840*/  FSETP.GE.AND P3, PT, |R6|, 9.010913848876953125, PT ;  /* 0x41102cb40600780b */ /* 0x000fe20003f66200 */
[----:B------:R-:W-:Y:S01]  /*0850*/  FFMA R17, R0, R17, 0.1331529766321182251 ;  /* 0x3e08594100117423 */ /* 0x000fe20000000011 */
[--C-:B------:R-:W-:Y:S01]  /*0860*/  LOP3.LUT R9, R9, 0x80000000, R4.reuse, 0xb8, !PT ;  /* 0x8000000009097812 */ /* 0x100fe200078eb804 */
[----:B------:R-:W-:Y:S01]  /*0870*/  @!P0 FFMA R9, R4, R3, R4 ;  /* 0x0000000304098223 */ /* 0x000fe20000000004 */
[----:B------:R-:W-:Y:S01]  /*0880*/  FSETP.GE.AND P1, PT, |R7|, 0.60000002384185791016, PT ;  /* 0x3f19999a0700780b */ /* 0x000fe20003f26200 */
[----:B---3--:R-:W-:Y:S01]  /*0890*/  FFMA R21, R21, -2, R16 ;  /* 0xc000000015157823 */ /* 0x008fe20000000010 */
[----:B------:R-:W-:Y:S01]  /*08a0*/  FSETP.GE.AND P5, PT, |R7|, 9.010913848876953125, PT ;  /* 0x41102cb40700780b */ /* 0x000fe20003fa6200 */
[----:B------:R-:W-:Y:S01]  /*08b0*/  FFMA R17, R0, R17, -0.33332768082618713379 ;  /* 0xbeaaa9ed00117423 */ /* 0x000fe20000000011 */
[----:B------:R-:W-:Y:S01]  /*08c0*/  FSEL R11, R11, 1, !P3 ;  /* 0x3f8000000b0b7808 */ /* 0x000fe20005800000 */
[----:B------:R-:W-:Y:S01]  /*08d0*/  FADD R9, R18, R9 ;  /* 0x0000000912097221 */ /* 0x000fe20000000000 */
[--C-:B------:R-:W-:Y:S01]  /*08e0*/  LOP3.LUT R8, R8, 0x80000000, R5.reuse, 0xb8, !PT ;  /* 0x8000000008087812 */ /* 0x100fe200078eb805 */
[----:B------:R-:W-:Y:S01]  /*08f0*/  @!P2 FFMA R8, R5, R2, R5 ;  /* 0x000000020508a223 */ /* 0x000fe20000000005 */
[----:B------:R-:W-:Y:S01]  /*0900*/  FSEL R4, R21, 1, !P5 ;  /* 0x3f80000015047808 */ /* 0x000fe20006800000 */
[----:B------:R-:W-:Y:S01]  /*0910*/  FFMA R0, R0, R17, RZ ;  /* 0x0000001100007223 */ /* 0x000fe200000000ff */
[--C-:B------:R-:W-:Y:S01]  /*0920*/  LOP3.LUT R11, R11, 0x80000000, R6.reuse, 0xb8, !PT ;  /* 0x800000000b0b7812 */ /* 0x100fe200078eb806 */
[----:B------:R-:W-:Y:S01]  /*0930*/  @!P4 FFMA R11, R6, R23, R6 ;  /* 0x00000017060bc223 */ /* 0x000fe20000000006 */
[----:B------:R-:W-:Y:S01]  /*0940*/  FADD R8, R9, R8 ;  /* 0x0000000809087221 */ /* 0x000fe20000000000 */
[--C-:B------:R-:W-:Y:S01]  /*0950*/  LOP3.LUT R3, R4, 0x80000000, R7.reuse, 0xb8, !PT ;  /* 0x8000000004037812 */ /* 0x100fe200078eb807 */
[----:B------:R-:W-:Y:S01]  /*0960*/  @!P1 FFMA R3, R7, R0, R7 ;  /* 0x0000000007039223 */ /* 0x000fe20000000007 */
[----:B------:R-:W-:Y:S01]  /*0970*/  IADD3 R12, P0, PT, R12, 0x100, RZ ;  /* 0x000001000c0c7810 */ /* 0x000fe20007f1e0ff */
[----:B------:R-:W-:-:S03]  /*0980*/  FADD R8, R8, R11 ;  /* 0x0000000b08087221 */ /* 0x000fc60000000000 */
[----:B------:R-:W-:Y:S01]  /*0990*/  IADD3.X R13, PT, PT, RZ, R13, RZ, P0, !PT ;  /* 0x0000000dff0d7210 */ /* 0x000fe200007fe4ff */
[----:B------:R-:W-:Y:S01]  /*09a0*/  FADD R2, R8, R3 ;  /* 0x0000000308027221 */ /* 0x000fe20000000000 */
[----:B------:R-:W-:Y:S07]  /*09b0*/  BRA.U UP0, `(.L_x_0) ;  /* 0xfffffff500dc7547 */ /* 0x000fee000b83ffff */
[----:B------:R-:W0:Y:S01]  /*09c0*/  SHFL.BFLY PT, R3, R2, 0x10, 0x1f ;  /* 0x0e001f0002037f89 */ /* 0x000e2200000e0000 */
[----:B------:R-:W-:Y:S01]  /*09d0*/  ISETP.GT.U32.AND P1, PT, R15, 0x1f, PT ;  /* 0x0000001f0f00780c */ /* 0x000fe20003f24070 */
[----:B0-----:R-:W-:-:S05]  /*09e0*/  FADD R3, R2, R3 ;  /* 0x0000000302037221 */ /* 0x001fca0000000000 */
[----:B------:R-:W0:Y:S02]  /*09f0*/  SHFL.BFLY PT, R0, R3, 0x8, 0x1f ;  /* 0x0d001f0003007f89 */ /* 0x000e2400000e0000 */
[----:B0-----:R-:W-:Y:S01]  /*0a00*/  FADD R4, R3, R0 ;  /* 0x0000000003047221 */ /* 0x001fe20000000000 */
[----:B------:R-:W-:-:S04]  /*0a10*/  LOP3.LUT P0, R0, R15, 0x1f, RZ, 0xc0, !PT ;  /* 0x0000001f0f007812 */ /* 0x000fc8000780c0ff */
[----:B------:R-:W0:Y:S09]  /*0a20*/  SHFL.BFLY PT, R5, R4, 0x4, 0x1f ;  /* 0x0c801f0004057f89 */ /* 0x000e3200000e0000 */
[----:B------:R-:W1:Y:S01]  /*0a30*/  @!P0 S2R R9, SR_CgaCtaId ;  /* 0x0000000000098919 */ /* 0x000e620000008800 */
[----:B------:R-:W-:Y:S01]  /*0a40*/  @!P0 MOV R2, 0x400 ;  /* 0x0000040000028802 */ /* 0x000fe20000000f00 */
[----:B0-----:R-:W-:-:S05]  /*0a50*/  FADD R5, R4, R5 ;  /* 0x0000000504057221 */ /* 0x001fca0000000000 */
[----:B------:R-:W0:Y:S01]  /*0a60*/  SHFL.BFLY PT, R6, R5, 0x2, 0x1f ;  /* 0x0c401f0005067f89 */ /* 0x000e2200000e0000 */
[----:B-1----:R-:W-:-:S04]  /*0a70*/  @!P0 LEA R2, R9, R2, 0x18 ;  /* 0x0000000209028211 */ /* 0x002fc800078ec0ff */
[----:B------:R-:W-:Y:S01]  /*0a80*/  @!P0 LEA.HI R2, R15, R2, RZ, 0x1d ;  /* 0x000000020f028211 */ /* 0x000fe200078fe8ff */
[----:B0-----:R-:W-:-:S05]  /*0a90*/  FADD R6, R5, R6 ;  /* 0x0000000605067221 */ /* 0x001fca0000000000 */
[----:B------:R-:W0:Y:S02]  /*0aa0*/  SHFL.BFLY PT, R7, R6, 0x1, 0x1f ;  /* 0x0c201f0006077f89 */ /* 0x000e2400000e0000 */
[----:B0-----:R-:W-:-:S05]  /*0ab0*/  FADD R7, R6, R7 ;  /* 0x0000000706077221 */ /* 0x001fca0000000000 */
[----:B------:R0:W-:Y:S01]  /*0ac0*/  @!P0 STS [R2], R7 ;  /* 0x0000000702008388 */ /* 0x0001e20000000800 */
[----:B------:R-:W-:Y:S06]  /*0ad0*/  BAR.SYNC.DEFER_BLOCKING 0x0 ;  /* 0x0000000000007b1d */ /* 0x000fec0000010000 */
[----:B------:R-:W-:Y:S05]  /*0ae0*/  @P1 EXIT ;  /* 0x000000000000194d */ /* 0x000fea0003800000 */
[----:B------:R-:W-:-:S06]  /*0af0*/  USHF.R.U32.HI UR4, URZ, 0x5, UR5 ;  /* 0x00000005ff047899 */ /* 0x000fcc0008011605 */
[----:B------:R-:W-:-:S13]  /*0b00*/  ISETP.GE.U32.AND P0, PT, R15, UR4, PT ;  /* 0x000000040f007c0c */ /* 0x000fda000bf06070 */
[----:B------:R-:W1:Y:S01]  /*0b10*/  @!P0 S2R R3, SR_CgaCtaId ;  /* 0x0000000000038919 */ /* 0x000e620000008800 */
[----:B0-----:R-:W-:-:S04]  /*0b20*/  @!P0 MOV R2, 0x400 ;  /* 0x0000040000028802 */ /* 0x001fc80000000f00 */
[----:B-1----:R-:W-:Y:S01]  /*0b30*/  @!P0 LEA R3, R3, R2, 0x18 ;  /* 0x0000000203038211 */ /* 0x002fe200078ec0ff */
[----:B------:R-:W-:-:S03]  /*0b40*/  HFMA2 R2, -RZ, RZ, 0, 0 ;  /* 0x00000000ff027431 */ /* 0x000fc600000001ff */
[----:B------:R-:W-:-:S05]  /*0b50*/  @!P0 LEA R0, R0, R3, 0x2 ;  /* 0x0000000300008211 */ /* 0x000fca00078e10ff */
[----:B------:R-:W0:Y:S01]  /*0b60*/  @!P0 LDS R2, [R0] ;  /* 0x0000000000028984 */ /* 0x000e220000000800 */
[----:B------:R-:W-:-:S03]  /*0b70*/  ISETP.NE.AND P0, PT, R15, RZ, PT ;  /* 0x000000ff0f00720c */ /* 0x000fc60003f05270 */
[----:B0-----:R-:W0:Y:S02]  /*0b80*/  SHFL.BFLY PT, R3, R2, 0x10, 0x1f ;  /* 0x0e001f0002037f89 */ /* 0x001e2400000e0000 */
[----:B0-----:R-:W-:-:S05]  /*0b90*/  FADD R3, R3, R2 ;  /* 0x0000000203037221 */ /* 0x001fca0000000000 */
[----:B------:R-:W0:Y:S02]  /*0ba0*/  SHFL.BFLY PT, R4, R3, 0x8, 0x1f ;  /* 0x0d001f0003047f89 */ /* 0x000e2400000e0000 */
[----:B0-----:R-:W-:-:S05]  /*0bb0*/  FADD R4, R3, R4 ;  /* 0x0000000403047221 */ /* 0x001fca0000000000 */
[----:B------:R-:W0:Y:S02]  /*0bc0*/  SHFL.BFLY PT, R5, R4, 0x4, 0x1f ;  /* 0x0c801f0004057f89 */ /* 0x000e2400000e0000 */
[----:B0-----:R-:W-:-:S05]  /*0bd0*/  FADD R5, R4, R5 ;  /* 0x0000000504057221 */ /* 0x001fca0000000000 */
[----:B------:R-:W0:Y:S02]  /*0be0*/  SHFL.BFLY PT, R6, R5, 0x2, 0x1f ;  /* 0x0c401f0005067f89 */ /* 0x000e2400000e0000 */
[----:B0-----:R-:W-:-:S05]  /*0bf0*/  FADD R6, R5, R6 ;  /* 0x0000000605067221 */ /* 0x001fca0000000000 */
[----:B------:R0:W1:Y:S01]  /*0c00*/  SHFL.BFLY PT, R7, R6, 0x1, 0x1f ;  /* 0x0c201f0006077f89 */ /* 0x00006200000e0000 */
[----:B------:R-:W-:Y:S05]  /*0c10*/  @P0 EXIT ;  /* 0x000000000000094d */ /* 0x000fea0003800000 */
[----:B------:R-:W2:Y:S01]  /*0c20*/  LDC.64 R2, c[0x0][0x388] ;  /* 0x0000e200ff027b82 */ /* 0x000ea20000000a00 */
[----:B-1----:R-:W-:Y:S01]  /*0c30*/  FADD R7, R6, R7 ;  /* 0x0000000706077221 */ /* 0x002fe20000000000 */
[----:B--2---:R-:W-:-:S05]  /*0c40*/  IMAD.WIDE.U32 R14, R14, 0x4, R2 ;  /* 0x000000040e0e7825 */ /* 0x004fca00078e0002 */
[----:B------:R-:W-:Y:S01]  /*0c50*/  STG.E desc[UR6][R14.64], R7 ;  /* 0x000000070e007986 */ /* 0x000fe2000c101906 */
[----:B------:R-:W-:Y:S05]  /*0c60*/  EXIT ;  /* 0x000000000000794d */ /* 0x000fea0003800000 */
.L_x_1:
[----:B------:R-:W-:-:S00]  /*0c70*/  BRA `(.L_x_1) ;  /* 0xfffffffc00fc7947 */ /* 0x000fc0000383ffff */
[----:B------:R-:W-:-:S00]  /*0c80*/  NOP ;  /* 0x0000000000007918 */ /* 0x000fc00000000000 */
[----:B------:R-:W-:-:S00]  /*0c90*/  NOP ;  /* 0x0000000000007918 */ /* 0x000fc00000000000 */
[----:B------:R-:W-:-:S00]  /*0ca0*/  NOP ;  /* 0x0000000000007918 */ /* 0x000fc00000000000 */
[----:B------:R-:W-:-:S00]  /*0cb0*/  NOP ;  /* 0x0000000000007918 */ /* 0x000fc00000000000 */
[----:B------:R-:W-:-:S00]  /*0cc0*/  NOP ;  /* 0x0000000000007918 */ /* 0x000fc00000000000 */
[----:B------:R-:W-:-:S00]  /*0cd0*/  NOP ;  /* 0x0000000000007918 */ /* 0x000fc00000000000 */
[----:B------:R-:W-:-:S00]  /*0ce0*/  NOP ;  /* 0x0000000000007918 */ /* 0x000fc00000000000 */
[----:B------:R-:W-:-:S00]  /*0cf0*/  NOP ;  /* 0x0000000000007918 */ /* 0x000fc00000000000 */
.L_x_2:


//--------------------- .nv.shared._Z15prefetch_kernelILi8ELi64EEvPKfPf --------------------------
	.section	.nv.shared._Z15prefetch_kernelILi8ELi64EEvPKfPf,"aw",@nobits
	.sectionflags	@""
	.align	4
.nv.shared._Z15prefetch_kernelILi8ELi64EEvPKfPf:
	.zero		1152


//--------------------- .nv.shared.reserved.0     --------------------------
	.section	.nv.shared.reserved.0,"aw",@nobits
	.weak		__nv_reservedSMEM_offset_0_alias
	.size		__nv_reservedSMEM_offset_0_alias, 0, 64
	.other		__nv_reservedSMEM_offset_0_alias,@"STO_CUDA_RESERVED_SHARED STV_DEFAULT"
__nv_reservedSMEM_offset_0_alias:
	.zero		0
	.zero		64


//--------------------- .nv.constant0._Z15prefetch_kernelILi8ELi64EEvPKfPf --------------------------
	.section	.nv.constant0._Z15prefetch_kernelILi8ELi64EEvPKfPf,"a",@progbits
	.sectionflags	@""
	.align	4
.nv.constant0._Z15prefetch_kernelILi8ELi64EEvPKfPf:
	.zero		912


//--------------------- SYMBOLS --------------------------

	.type		.nv.reservedSmem.offset0,@object
	.size		.nv.reservedSmem.offset0,0x4
	.type		.nv.reservedSmem.cap,@object
	.size		.nv.reservedSmem.cap,0x4
